//
// Generated by NVIDIA NVVM Compiler
//
// Compiler Build ID: CL-36424714
// Cuda compilation tools, release 13.0, V13.0.88
// Based on NVVM 20.0.0
//

.version 9.0
.target sm_100
.address_size 64

	// .globl	_Z7computePiS_S_i

.visible .entry _Z7computePiS_S_i(
	.param .u64 .ptr .align 1 _Z7computePiS_S_i_param_0,
	.param .u64 .ptr .align 1 _Z7computePiS_S_i_param_1,
	.param .u64 .ptr .align 1 _Z7computePiS_S_i_param_2,
	.param .u32 _Z7computePiS_S_i_param_3
)
{
	.reg .pred 	%p<3>;
	.reg .b32 	%r<36>;
	.reg .b64 	%rd<31>;

	ld.param.u64 	%rd12, [_Z7computePiS_S_i_param_0];
	ld.param.u64 	%rd13, [_Z7computePiS_S_i_param_1];
	ld.param.u64 	%rd11, [_Z7computePiS_S_i_param_2];
	ld.param.u32 	%r32, [_Z7computePiS_S_i_param_3];
	cvta.to.global.u64 	%rd1, %rd13;
	cvta.to.global.u64 	%rd2, %rd12;
	mov.u32 	%r1, %ctaid.x;
	setp.eq.s32 	%p1, %r1, 1;
	@%p1 bra 	$L__BB0_3;
	setp.ne.s32 	%p2, %r1, 2;
	@%p2 bra 	$L__BB0_4;
	mov.u32 	%r33, %tid.x;
	add.s32 	%r20, %r32, %r33;
	mul.wide.u32 	%rd18, %r20, 4;
	add.s64 	%rd19, %rd2, %rd18;
	mul.wide.u32 	%rd20, %r33, 4;
	add.s64 	%rd21, %rd1, %rd20;
	shl.b32 	%r32, %r32, 1;
	add.s64 	%rd30, %rd1, %rd18;
	add.s64 	%rd29, %rd2, %rd20;
	ld.global.u32 	%r35, [%rd21];
	ld.global.u32 	%r34, [%rd19];
	bra.uni 	$L__BB0_5;
$L__BB0_3:
	shl.b32 	%r18, %r32, 1;
	mov.u32 	%r33, %tid.x;
	add.s32 	%r19, %r18, %r33;
	mul.wide.u32 	%rd14, %r33, 4;
	add.s64 	%rd15, %rd2, %rd14;
	mul.wide.u32 	%rd16, %r19, 4;
	add.s64 	%rd17, %rd1, %rd16;
	add.s64 	%rd30, %rd1, %rd14;
	add.s64 	%rd29, %rd2, %rd16;
	ld.global.u32 	%r35, [%rd17];
	ld.global.u32 	%r34, [%rd15];
	bra.uni 	$L__BB0_5;
$L__BB0_4:
	mad.lo.s32 	%r21, %r32, %r1, %r32;
	mov.u32 	%r33, %tid.x;
	add.s32 	%r22, %r21, %r33;
	add.s32 	%r23, %r21, %r32;
	add.s32 	%r24, %r22, %r32;
	mul.wide.u32 	%rd22, %r22, 4;
	add.s64 	%rd23, %rd1, %rd22;
	mul.wide.u32 	%rd24, %r24, 4;
	add.s64 	%rd25, %rd2, %rd24;
	shl.b32 	%r25, %r32, 1;
	sub.s32 	%r32, %r23, %r25;
	add.s64 	%rd30, %rd1, %rd24;
	add.s64 	%rd29, %rd2, %rd22;
	ld.global.u32 	%r35, [%rd25];
	ld.global.u32 	%r34, [%rd23];
$L__BB0_5:
	cvta.to.global.u64 	%rd26, %rd11;
	ld.global.u32 	%r26, [%rd30];
	ld.global.u32 	%r27, [%rd29];
	mul.lo.s32 	%r28, %r35, %r34;
	mul.lo.s32 	%r29, %r27, %r26;
	sub.s32 	%r30, %r29, %r28;
	add.s32 	%r31, %r33, %r32;
	mul.wide.u32 	%rd27, %r31, 4;
	add.s64 	%rd28, %rd26, %rd27;
	st.global.u32 	[%rd28], %r30;
	ret;

}


// ===== COMPILED SASS (sm_100) =====

	.target	sm_100

	.elftype	@"ET_EXEC"


//--------------------- .note.nv.tkinfo           --------------------------
	.section	.note.nv.tkinfo,"",@"SHT_NOTE"
	.sectionflags	@"SHF_NOTE_NV_TKINFO"
	.tkinfo
        /*0018*/ 	.word	0x00000002
        /*0030*/ 	.string	""
        /*0030*/ 	.string	"ptxas"
        /*0030*/ 	.string	"Cuda compilation tools, release 13.0, V13.0.88"
        /*0030*/ 	.string	"Build cuda_13.0.r13.0/compiler.36424714_0"
        /*0030*/ 	.string	"-arch sm_100 -m 64 "



//--------------------- .note.nv.cuinfo           --------------------------
	.section	.note.nv.cuinfo,"",@"SHT_NOTE"
	.sectionflags	@"SHF_NOTE_NV_CUINFO"
        /*0018*/ 	.short	0x0002
        /*001a*/ 	.short	0x0064
        /*001c*/ 	.short	0x0082
	.zero		2


//--------------------- .nv.info                  --------------------------
	.section	.nv.info,"",@"SHT_CUDA_INFO"
	.align	4


	//----- nvinfo : EIATTR_REGCOUNT
	.align		4
        /*0000*/ 	.byte	0x04, 0x2f
        /*0002*/ 	.short	(.L_1 - .L_0)
	.align		4
.L_0:
        /*0004*/ 	.word	index@(_Z7computePiS_S_i)
        /*0008*/ 	.word	0x0000001c


	//----- nvinfo : EIATTR_FRAME_SIZE
	.align		4
.L_1:
        /*000c*/ 	.byte	0x04, 0x11
        /*000e*/ 	.short	(.L_3 - .L_2)
	.align		4
.L_2:
        /*0010*/ 	.word	index@(_Z7computePiS_S_i)
        /*0014*/ 	.word	0x00000000


	//----- nvinfo : EIATTR_MIN_STACK_SIZE
	.align		4
.L_3:
        /*0018*/ 	.byte	0x04, 0x12
        /*001a*/ 	.short	(.L_5 - .L_4)
	.align		4
.L_4:
        /*001c*/ 	.word	index@(_Z7computePiS_S_i)
        /*0020*/ 	.word	0x00000000
.L_5:


//--------------------- .nv.compat                --------------------------
	.section	.nv.compat,"",@"SHT_CUDA_COMPAT_INFO"
	.align	4
        /*0000*/ 	.byte	0x02, 0x09, 0x00, 0x00, 0x02, 0x02, 0x01, 0x00, 0x02, 0x05, 0x05, 0x00, 0x03, 0x07, 0x01, 0x01
        /*0010*/ 	.byte	0x02, 0x03, 0x00, 0x00, 0x02, 0x06, 0x01, 0x00, 0x04, 0x0b, 0x08, 0x00, 0x09, 0x00, 0x00, 0x00
        /*0020*/ 	.byte	0x00, 0x00, 0x00, 0x00


//--------------------- .nv.info._Z7computePiS_S_i --------------------------
	.section	.nv.info._Z7computePiS_S_i,"",@"SHT_CUDA_INFO"
	.sectionflags	@""
	.align	4


	//----- nvinfo : EIATTR_CUDA_API_VERSION
	.align		4
        /*0000*/ 	.byte	0x04, 0x37
        /*0002*/ 	.short	(.L_7 - .L_6)
.L_6:
        /*0004*/ 	.word	0x00000082


	//----- nvinfo : EIATTR_KPARAM_INFO
	.align		4
.L_7:
        /*0008*/ 	.byte	0x04, 0x17
        /*000a*/ 	.short	(.L_9 - .L_8)
.L_8:
        /*000c*/ 	.word	0x00000000
        /*0010*/ 	.short	0x0003
        /*0012*/ 	.short	0x0018
        /*0014*/ 	.byte	0x00, 0xf0, 0x11, 0x00


	//----- nvinfo : EIATTR_KPARAM_INFO
	.align		4
.L_9:
        /*0018*/ 	.byte	0x04, 0x17
        /*001a*/ 	.short	(.L_11 - .L_10)
.L_10:
        /*001c*/ 	.word	0x00000000
        /*0020*/ 	.short	0x0002
        /*0022*/ 	.short	0x0010
        /*0024*/ 	.byte	0x00, 0xf5, 0x21, 0x00


	//----- nvinfo : EIATTR_KPARAM_INFO
	.align		4
.L_11:
        /*0028*/ 	.byte	0x04, 0x17
        /*002a*/ 	.short	(.L_13 - .L_12)
.L_12:
        /*002c*/ 	.word	0x00000000
        /*0030*/ 	.short	0x0001
        /*0032*/ 	.short	0x0008
        /*0034*/ 	.byte	0x00, 0xf5, 0x21, 0x00


	//----- nvinfo : EIATTR_KPARAM_INFO
	.align		4
.L_13:
        /*0038*/ 	.byte	0x04, 0x17
        /*003a*/ 	.short	(.L_15 - .L_14)
.L_14:
        /*003c*/ 	.word	0x00000000
        /*0040*/ 	.short	0x0000
        /*0042*/ 	.short	0x0000
        /*0044*/ 	.byte	0x00, 0xf5, 0x21, 0x00


	//----- nvinfo : EIATTR_SPARSE_MMA_MASK
	.align		4
.L_15:
        /*0048*/ 	.byte	0x03, 0x50
        /*004a*/ 	.short	0x0000


	//----- nvinfo : EIATTR_MAXREG_COUNT
	.align		4
        /*004c*/ 	.byte	0x03, 0x1b
        /*004e*/ 	.short	0x00ff


	//----- nvinfo : EIATTR_MERCURY_ISA_VERSION
	.align		4
        /*0050*/ 	.byte	0x03, 0x5f
        /*0052*/ 	.short	0x0101


	//----- nvinfo : EIATTR_VRC_CTA_INIT_COUNT
	.align		4
        /*0054*/ 	.byte	0x02, 0x4a
	.zero		1
	.zero		1


	//----- nvinfo : EIATTR_EXIT_INSTR_OFFSETS
	.align		4
        /*0058*/ 	.byte	0x04, 0x1c
        /*005a*/ 	.short	(.L_17 - .L_16)


	//   ....[0]....
.L_16:
        /*005c*/ 	.word	0x00000330


	//----- nvinfo : EIATTR_CBANK_PARAM_SIZE
	.align		4
.L_17:
        /*0060*/ 	.byte	0x03, 0x19
        /*0062*/ 	.short	0x001c


	//----- nvinfo : EIATTR_PARAM_CBANK
	.align		4
        /*0064*/ 	.byte	0x04, 0x0a
        /*0066*/ 	.short	(.L_19 - .L_18)
	.align		4
.L_18:
        /*0068*/ 	.word	index@(.nv.constant0._Z7computePiS_S_i)
        /*006c*/ 	.short	0x0380
        /*006e*/ 	.short	0x001c


	//----- nvinfo : EIATTR_SW_WAR
	.align		4
.L_19:
        /*0070*/ 	.byte	0x04, 0x36
        /*0072*/ 	.short	(.L_21 - .L_20)
.L_20:
        /*0074*/ 	.word	0x00000008
.L_21:


//--------------------- .nv.callgraph             --------------------------
	.section	.nv.callgraph,"",@"SHT_CUDA_CALLGRAPH"
	.align	4
	.sectionentsize	8
	.align		4
        /*0000*/ 	.word	0x00000000
	.align		4
        /*0004*/ 	.word	0xffffffff
	.align		4
        /*0008*/ 	.word	0x00000000
	.align		4
        /*000c*/ 	.word	0xfffffffe
	.align		4
        /*0010*/ 	.word	0x00000000
	.align		4
        /*0014*/ 	.word	0xfffffffd
	.align		4
        /*0018*/ 	.word	0x00000000
	.align		4
        /*001c*/ 	.word	0xfffffffc


//--------------------- .text._Z7computePiS_S_i   --------------------------
	.section	.text._Z7computePiS_S_i,"ax",@progbits
	.align	128
        .global         _Z7computePiS_S_i
        .type           _Z7computePiS_S_i,@function
        .size           _Z7computePiS_S_i,(.L_x_3 - _Z7computePiS_S_i)
        .other          _Z7computePiS_S_i,@"STO_CUDA_ENTRY STV_DEFAULT"
_Z7computePiS_S_i:
.text._Z7computePiS_S_i:
[----:B------:R-:W-:Y:S01]  /*0000*/  LDC R1, c[0x0][0x37c] ;  /* 0x0000df00ff017b82 */ /* 0x000fe20000000800 */
[----:B------:R-:W0:Y:S07]  /*0010*/  S2R R8, SR_CTAID.X ;  /* 0x0000000000087919 */ /* 0x000e2e0000002500 */
[----:B------:R-:W1:Y:S01]  /*0020*/  LDC R6, c[0x0][0x398] ;  /* 0x0000e600ff067b82 */ /* 0x000e620000000800 */
[----:B------:R-:W2:Y:S01]  /*0030*/  LDCU.64 UR4, c[0x0][0x358] ;  /* 0x00006b00ff0477ac */ /* 0x000ea20008000a00 */
[----:B0-----:R-:W-:-:S13]  /*0040*/  ISETP.NE.AND P0, PT, R8, 0x1, PT ;  /* 0x000000010800780c */ /* 0x001fda0003f05270 */
[----:B--2---:R-:W-:Y:S05]  /*0050*/  @!P0 BRA `(.L_x_0) ;  /* 0x0000000000688947 */ /* 0x004fea0003800000 */
[----:B------:R-:W0:Y:S01]  /*0060*/  S2R R9, SR_TID.X ;  /* 0x0000000000097919 */ /* 0x000e220000002100 */
[----:B------:R-:W0:Y:S01]  /*0070*/  LDC R18, c[0x0][0x398] ;  /* 0x0000e600ff127b82 */ /* 0x000e220000000800 */
[----:B------:R-:W-:-:S07]  /*0080*/  ISETP.NE.AND P0, PT, R8, 0x2, PT ;  /* 0x000000020800780c */ /* 0x000fce0003f05270 */
[----:B------:R-:W2:Y:S08]  /*0090*/  LDC.64 R2, c[0x0][0x380] ;  /* 0x0000e000ff027b82 */ /* 0x000eb00000000a00 */
[----:B------:R-:W3:Y:S01]  /*00a0*/  LDC.64 R4, c[0x0][0x388] ;  /* 0x0000e200ff047b82 */ /* 0x000ee20000000a00 */
[----:B0-----:R-:W-:-:S05]  /*00b0*/  @!P0 IADD3 R19, PT, PT, R9, R18, RZ ;  /* 0x0000001209138210 */ /* 0x001fca0007ffe0ff */
[----:B--2---:R-:W-:-:S04]  /*00c0*/  @!P0 IMAD.WIDE.U32 R10, R19, 0x4, R2 ;  /* 0x00000004130a8825 */ /* 0x004fc800078e0002 */
[----:B---3--:R-:W-:Y:S01]  /*00d0*/  @!P0 IMAD.WIDE.U32 R12, R9, 0x4, R4 ;  /* 0x00000004090c8825 */ /* 0x008fe200078e0004 */
[----:B------:R0:W5:Y:S04]  /*00e0*/  @!P0 LDG.E R0, desc[UR4][R10.64] ;  /* 0x000000040a008981 */ /* 0x000168000c1e1900 */
[----:B------:R2:W5:Y:S01]  /*00f0*/  @!P0 LDG.E R7, desc[UR4][R12.64] ;  /* 0x000000040c078981 */ /* 0x000562000c1e1900 */
[----:B------:R-:W-:-:S05]  /*0100*/  @P0 IMAD R8, R8, R18, R18 ;  /* 0x0000001208080224 */ /* 0x000fca00078e0212 */
[----:B------:R-:W-:-:S04]  /*0110*/  @P0 IADD3 R21, PT, PT, R8, R9, RZ ;  /* 0x0000000908150210 */ /* 0x000fc80007ffe0ff */
[C---:B------:R-:W-:Y:S01]  /*0120*/  @P0 IADD3 R23, PT, PT, R21.reuse, R18, RZ ;  /* 0x0000001215170210 */ /* 0x040fe20007ffe0ff */
[----:B------:R-:W-:-:S04]  /*0130*/  @P0 IMAD.WIDE.U32 R14, R21, 0x4, R4 ;  /* 0x00000004150e0825 */ /* 0x000fc800078e0004 */
[--C-:B------:R-:W-:Y:S01]  /*0140*/  @P0 IMAD.WIDE.U32 R16, R23, 0x4, R2.reuse ;  /* 0x0000000417100825 */ /* 0x100fe200078e0002 */
[----:B------:R3:W5:Y:S04]  /*0150*/  @P0 LDG.E R0, desc[UR4][R14.64] ;  /* 0x000000040e000981 */ /* 0x000768000c1e1900 */
[----:B------:R3:W5:Y:S01]  /*0160*/  @P0 LDG.E R7, desc[UR4][R16.64] ;  /* 0x0000000410070981 */ /* 0x000762000c1e1900 */
[----:B------:R-:W-:Y:S01]  /*0170*/  @P0 IADD3 R8, PT, PT, R8, R18, RZ ;  /* 0x0000001208080210 */ /* 0x000fe20007ffe0ff */
[----:B0-----:R-:W-:Y:S01]  /*0180*/  @!P0 IMAD.WIDE.U32 R10, R9, 0x4, R2 ;  /* 0x00000004090a8825 */ /* 0x001fe200078e0002 */
[C---:B------:R-:W-:Y:S02]  /*0190*/  @P0 IADD3 R25, PT, PT, -R18.reuse, RZ, RZ ;  /* 0x000000ff12190210 */ /* 0x040fe40007ffe1ff */
[----:B-1----:R-:W-:Y:S01]  /*01a0*/  @!P0 SHF.L.U32 R6, R18, 0x1, RZ ;  /* 0x0000000112068819 */ /* 0x002fe200000006ff */
[----:B--2---:R-:W-:Y:S01]  /*01b0*/  @!P0 IMAD.WIDE.U32 R12, R19, 0x4, R4 ;  /* 0x00000004130c8825 */ /* 0x004fe200078e0004 */
[----:B------:R-:W-:-:S03]  /*01c0*/  @P0 LEA R6, R25, R8, 0x1 ;  /* 0x0000000819060211 */ /* 0x000fc600078e08ff */
[----:B------:R-:W-:-:S04]  /*01d0*/  @P0 IMAD.WIDE.U32 R10, R21, 0x4, R2 ;  /* 0x00000004150a0825 */ /* 0x000fc800078e0002 */
[----:B------:R-:W-:Y:S01]  /*01e0*/  @P0 IMAD.WIDE.U32 R12, R23, 0x4, R4 ;  /* 0x00000004170c0825 */ /* 0x000fe200078e0004 */
[----:B---3--:R-:W-:Y:S06]  /*01f0*/  BRA `(.L_x_1) ;  /* 0x00000000002c7947 */ /* 0x008fec0003800000 */
.L_x_0:
[----:B------:R-:W0:Y:S01]  /*0200*/  S2R R9, SR_TID.X ;  /* 0x0000000000097919 */ /* 0x000e220000002100 */
[----:B------:R-:W0:Y:S08]  /*0210*/  LDC R0, c[0x0][0x398] ;  /* 0x0000e600ff007b82 */ /* 0x000e300000000800 */
[----:B------:R-:W2:Y:S08]  /*0220*/  LDC.64 R10, c[0x0][0x380] ;  /* 0x0000e000ff0a7b82 */ /* 0x000eb00000000a00 */
[----:B------:R-:W3:Y:S01]  /*0230*/  LDC.64 R12, c[0x0][0x388] ;  /* 0x0000e200ff0c7b82 */ /* 0x000ee20000000a00 */
[----:B0-----:R-:W-:Y:S01]  /*0240*/  LEA R15, R0, R9, 0x1 ;  /* 0x00000009000f7211 */ /* 0x001fe200078e08ff */
[----:B--2---:R-:W-:-:S05]  /*0250*/  IMAD.WIDE.U32 R4, R9, 0x4, R10 ;  /* 0x0000000409047825 */ /* 0x004fca00078e000a */
[----:B------:R0:W5:Y:S01]  /*0260*/  LDG.E R0, desc[UR4][R4.64] ;  /* 0x0000000404007981 */ /* 0x000162000c1e1900 */
[----:B---3--:R-:W-:-:S05]  /*0270*/  IMAD.WIDE.U32 R2, R15, 0x4, R12 ;  /* 0x000000040f027825 */ /* 0x008fca00078e000c */
[----:B------:R0:W5:Y:S01]  /*0280*/  LDG.E R7, desc[UR4][R2.64] ;  /* 0x0000000402077981 */ /* 0x000162000c1e1900 */
[----:B------:R-:W-:-:S04]  /*0290*/  IMAD.WIDE.U32 R10, R15, 0x4, R10 ;  /* 0x000000040f0a7825 */ /* 0x000fc800078e000a */
[----:B------:R-:W-:-:S07]  /*02a0*/  IMAD.WIDE.U32 R12, R9, 0x4, R12 ;  /* 0x00000004090c7825 */ /* 0x000fce00078e000c */
.L_x_1:
[----:B------:R-:W2:Y:S01]  /*02b0*/  LDG.E R12, desc[UR4][R12.64] ;  /* 0x000000040c0c7981 */ /* 0x000ea2000c1e1900 */
[----:B0-----:R-:W0:Y:S03]  /*02c0*/  LDC.64 R2, c[0x0][0x390] ;  /* 0x0000e400ff027b82 */ /* 0x001e260000000a00 */
[----:B------:R-:W2:Y:S01]  /*02d0*/  LDG.E R11, desc[UR4][R10.64] ;  /* 0x000000040a0b7981 */ /* 0x000ea2000c1e1900 */
[----:B-1----:R-:W-:Y:S01]  /*02e0*/  IADD3 R9, PT, PT, R9, R6, RZ ;  /* 0x0000000609097210 */ /* 0x002fe20007ffe0ff */
[----:B-----5:R-:W-:-:S04]  /*02f0*/  IMAD R0, R0, R7, RZ ;  /* 0x0000000700007224 */ /* 0x020fc800078e02ff */
[----:B0-----:R-:W-:-:S04]  /*0300*/  IMAD.WIDE.U32 R2, R9, 0x4, R2 ;  /* 0x0000000409027825 */ /* 0x001fc800078e0002 */
[----:B--2---:R-:W-:-:S05]  /*0310*/  IMAD R5, R12, R11, -R0 ;  /* 0x0000000b0c057224 */ /* 0x004fca00078e0a00 */
[----:B------:R-:W-:Y:S01]  /*0320*/  STG.E desc[UR4][R2.64], R5 ;  /* 0x0000000502007986 */ /* 0x000fe2000c101904 */
[----:B------:R-:W-:Y:S05]  /*0330*/  EXIT ;  /* 0x000000000000794d */ /* 0x000fea0003800000 */
.L_x_2:
[----:B------:R-:W-:-:S00]  /*0340*/  BRA `(.L_x_2) ;  /* 0xfffffffc00fc7947 */ /* 0x000fc0000383ffff */
[----:B------:R-:W-:-:S00]  /*0350*/  NOP ;  /* 0x0000000000007918 */ /* 0x000fc00000000000 */
        /* <DEDUP_REMOVED lines=10> */
.L_x_3:


//--------------------- .nv.shared.reserved.0     --------------------------
	.section	.nv.shared.reserved.0,"aw",@nobits
	.weak		__nv_reservedSMEM_offset_0_alias
	.size		__nv_reservedSMEM_offset_0_alias, 0, 64
	.other		__nv_reservedSMEM_offset_0_alias,@"STO_CUDA_RESERVED_SHARED STV_DEFAULT"
__nv_reservedSMEM_offset_0_alias:
	.zero		0
	.zero		64


//--------------------- .nv.constant0._Z7computePiS_S_i --------------------------
	.section	.nv.constant0._Z7computePiS_S_i,"a",@progbits
	.sectionflags	@""
	.align	4
.nv.constant0._Z7computePiS_S_i:
	.zero		924


//--------------------- SYMBOLS --------------------------

	.type		.nv.reservedSmem.offset0,@object
	.size		.nv.reservedSmem.offset0,0x4
